	.headerflags	@"EF_CUDA_TEXMODE_UNIFIED EF_CUDA_64BIT_ADDRESS EF_CUDA_ACCELERATORS EF_CUDA_SM90 EF_CUDA_VIRTUAL_SM(EF_CUDA_SM90)"
	.elftype	@"ET_EXEC"


//--------------------- .nv.info                  --------------------------
	.section	.nv.info,"",@"SHT_CUDA_INFO"
	.align	4


	//----- nvinfo : EIATTR_REGCOUNT
	.align		4
        /*0000*/ 	.byte	0x04, 0x2f
        /*0002*/ 	.short	(.L_1 - .L_0)
	.align		4
.L_0:
        /*0004*/ 	.word	index@(triton_poi_fused_cat_1)
        /*0008*/ 	.word	0x00000020


	//----- nvinfo : EIATTR_MIN_STACK_SIZE
	.align		4
.L_1:
        /*000c*/ 	.byte	0x04, 0x12
        /*000e*/ 	.short	(.L_3 - .L_2)
	.align		4
.L_2:
        /*0010*/ 	.word	index@(triton_poi_fused_cat_1)
        /*0014*/ 	.word	0x00000000


	//----- nvinfo : EIATTR_FRAME_SIZE
	.align		4
.L_3:
        /*0018*/ 	.byte	0x04, 0x11
        /*001a*/ 	.short	(.L_5 - .L_4)
	.align		4
.L_4:
        /*001c*/ 	.word	index@(triton_poi_fused_cat_1)
        /*0020*/ 	.word	0x00000000


	//----- nvinfo : EIATTR_MIN_STACK_SIZE
	.align		4
.L_5:
        /*0024*/ 	.byte	0x04, 0x12
        /*0026*/ 	.short	(.L_7 - .L_6)
	.align		4
.L_6:
        /*0028*/ 	.word	index@(triton_poi_fused_cat_1)
        /*002c*/ 	.word	0x00000000
.L_7:


//--------------------- .nv.info.triton_poi_fused_cat_1 --------------------------
	.section	.nv.info.triton_poi_fused_cat_1,"",@"SHT_CUDA_INFO"
	.sectionflags	@""
	.align	4


	//----- nvinfo : EIATTR_CUDA_API_VERSION
	.align		4
        /*0000*/ 	.byte	0x04, 0x37
        /*0002*/ 	.short	(.L_9 - .L_8)
.L_8:
        /*0004*/ 	.word	0x0000007c


	//----- nvinfo : EIATTR_KPARAM_INFO
	.align		4
.L_9:
        /*0008*/ 	.byte	0x04, 0x17
        /*000a*/ 	.short	(.L_11 - .L_10)
.L_10:
        /*000c*/ 	.word	0x00000000
        /*0010*/ 	.short	0x0005
        /*0012*/ 	.short	0x0028
        /*0014*/ 	.byte	0x00, 0xf0, 0x11, 0x00


	//----- nvinfo : EIATTR_KPARAM_INFO
	.align		4
.L_11:
        /*0018*/ 	.byte	0x04, 0x17
        /*001a*/ 	.short	(.L_13 - .L_12)
.L_12:
        /*001c*/ 	.word	0x00000000
        /*0020*/ 	.short	0x0004
        /*0022*/ 	.short	0x0020
        /*0024*/ 	.byte	0x00, 0xf4, 0x21, 0x00


	//----- nvinfo : EIATTR_KPARAM_INFO
	.align		4
.L_13:
        /*0028*/ 	.byte	0x04, 0x17
        /*002a*/ 	.short	(.L_15 - .L_14)
.L_14:
        /*002c*/ 	.word	0x00000000
        /*0030*/ 	.short	0x0003
        /*0032*/ 	.short	0x0018
        /*0034*/ 	.byte	0x00, 0xf4, 0x21, 0x00


	//----- nvinfo : EIATTR_KPARAM_INFO
	.align		4
.L_15:
        /*0038*/ 	.byte	0x04, 0x17
        /*003a*/ 	.short	(.L_17 - .L_16)
.L_16:
        /*003c*/ 	.word	0x00000000
        /*0040*/ 	.short	0x0002
        /*0042*/ 	.short	0x0010
        /*0044*/ 	.byte	0x00, 0xf4, 0x21, 0x00


	//----- nvinfo : EIATTR_KPARAM_INFO
	.align		4
.L_17:
        /*0048*/ 	.byte	0x04, 0x17
        /*004a*/ 	.short	(.L_19 - .L_18)
.L_18:
        /*004c*/ 	.word	0x00000000
        /*0050*/ 	.short	0x0001
        /*0052*/ 	.short	0x0008
        /*0054*/ 	.byte	0x00, 0xf4, 0x21, 0x00


	//----- nvinfo : EIATTR_KPARAM_INFO
	.align		4
.L_19:
        /*0058*/ 	.byte	0x04, 0x17
        /*005a*/ 	.short	(.L_21 - .L_20)
.L_20:
        /*005c*/ 	.word	0x00000000
        /*0060*/ 	.short	0x0000
        /*0062*/ 	.short	0x0000
        /*0064*/ 	.byte	0x00, 0xf4, 0x21, 0x00


	//----- nvinfo : EIATTR_SPARSE_MMA_MASK
	.align		4
.L_21:
        /*0068*/ 	.byte	0x03, 0x50
        /*006a*/ 	.short	0x0000


	//----- nvinfo : EIATTR_MAXREG_COUNT
	.align		4
        /*006c*/ 	.byte	0x03, 0x1b
        /*006e*/ 	.short	0x00ff


	//----- nvinfo : EIATTR_EXIT_INSTR_OFFSETS
	.align		4
        /*0070*/ 	.byte	0x04, 0x1c
        /*0072*/ 	.short	(.L_23 - .L_22)


	//   ....[0]....
.L_22:
        /*0074*/ 	.word	0x000005f0


	//   ....[1]....
        /*0078*/ 	.word	0x00000610


	//----- nvinfo : EIATTR_REQNTID
	.align		4
.L_23:
        /*007c*/ 	.byte	0x04, 0x10
        /*007e*/ 	.short	(.L_25 - .L_24)
.L_24:
        /*0080*/ 	.word	0x00000080
        /*0084*/ 	.word	0x00000001
        /*0088*/ 	.word	0x00000001


	//----- nvinfo : EIATTR_CBANK_PARAM_SIZE
	.align		4
.L_25:
        /*008c*/ 	.byte	0x03, 0x19
        /*008e*/ 	.short	0x002c


	//----- nvinfo : EIATTR_PARAM_CBANK
	.align		4
        /*0090*/ 	.byte	0x04, 0x0a
        /*0092*/ 	.short	(.L_27 - .L_26)
	.align		4
.L_26:
        /*0094*/ 	.word	index@(.nv.constant0.triton_poi_fused_cat_1)
        /*0098*/ 	.short	0x0210
        /*009a*/ 	.short	0x002c


	//----- nvinfo : EIATTR_SW_WAR
	.align		4
.L_27:
        /*009c*/ 	.byte	0x04, 0x36
        /*009e*/ 	.short	(.L_29 - .L_28)
.L_28:
        /*00a0*/ 	.word	0x00000008
.L_29:


//--------------------- .nv.callgraph             --------------------------
	.section	.nv.callgraph,"",@"SHT_CUDA_CALLGRAPH"
	.align	4
	.sectionentsize	8
	.align		4
        /*0000*/ 	.word	0x00000000
	.align		4
        /*0004*/ 	.word	0xffffffff
	.align		4
        /*0008*/ 	.word	0x00000000
	.align		4
        /*000c*/ 	.word	0xfffffffe
	.align		4
        /*0010*/ 	.word	0x00000000
	.align		4
        /*0014*/ 	.word	0xfffffffd
	.align		4
        /*0018*/ 	.word	0x00000000
	.align		4
        /*001c*/ 	.word	0xfffffffc


//--------------------- .text.triton_poi_fused_cat_1 --------------------------
	.section	.text.triton_poi_fused_cat_1,"ax",@progbits
	.align	128
        .global         triton_poi_fused_cat_1
        .type           triton_poi_fused_cat_1,@function
        .size           triton_poi_fused_cat_1,(.L_x_1 - triton_poi_fused_cat_1)
        .other          triton_poi_fused_cat_1,@"STO_CUDA_ENTRY STV_DEFAULT"
triton_poi_fused_cat_1:
.text.triton_poi_fused_cat_1:
[----:B------:R-:W0:Y:S02]  /*0000*/  LDC R1, c[0x0][0x28] ;  /* 0x00000a00ff017b82 */ /* 0x000e240000000800 */
[----:B------:R-:W1:Y:S01]  /*0010*/  S2R R0, SR_TID.X ;  /* 0x0000000000007919 */ /* 0x000e620000002100 */
[----:B------:R-:W2:Y:S01]  /*0020*/  LDC.64 R14, c[0x0][0x218] ;  /* 0x00008600ff0e7b82 */ /* 0x000ea20000000a00 */
[----:B------:R-:W-:Y:S01]  /*0030*/  CS2R R8, SRZ ;  /* 0x0000000000087805 */ /* 0x000fe2000001ff00 */
[----:B------:R-:W-:Y:S01]  /*0040*/  ULDC.64 UR4, c[0x0][0x208] ;  /* 0x0000820000047ab9 */ /* 0x000fe20000000a00 */
[----:B------:R-:W3:Y:S05]  /*0050*/  S2R R7, SR_CTAID.X ;  /* 0x0000000000077919 */ /* 0x000eea0000002500 */
[----:B------:R-:W4:Y:S01]  /*0060*/  LDC.64 R24, c[0x0][0x220] ;  /* 0x00008800ff187b82 */ /* 0x000f220000000a00 */
[----:B------:R-:W-:-:S02]  /*0070*/  CS2R R16, SRZ ;  /* 0x0000000000107805 */ /* 0x000fc4000001ff00 */
[----:B------:R-:W-:-:S05]  /*0080*/  CS2R R20, SRZ ;  /* 0x0000000000147805 */ /* 0x000fca000001ff00 */
[----:B------:R-:W5:Y:S01]  /*0090*/  LDC.64 R18, c[0x0][0x228] ;  /* 0x00008a00ff127b82 */ /* 0x000f620000000a00 */
[----:B-1----:R-:W-:-:S05]  /*00a0*/  IMAD.SHL.U32 R0, R0, 0x2, RZ ;  /* 0x0000000200007824 */ /* 0x002fca00078e00ff */
[----:B------:R-:W-:-:S05]  /*00b0*/  LOP3.LUT R0, R0, 0xfe, RZ, 0xc0, !PT ;  /* 0x000000fe00007812 */ /* 0x000fca00078ec0ff */
[----:B---3--:R-:W-:Y:S01]  /*00c0*/  IMAD R0, R7, 0x100, R0 ;  /* 0x0000010007007824 */ /* 0x008fe200078e0200 */
[----:B------:R-:W-:-:S04]  /*00d0*/  SHF.R.S32.HI R7, RZ, 0x17, R7 ;  /* 0x00000017ff077819 */ /* 0x000fc80000011407 */
[----:B------:R-:W-:Y:S02]  /*00e0*/  SHF.R.S32.HI R3, RZ, 0x1f, R0 ;  /* 0x0000001fff037819 */ /* 0x000fe40000011400 */
[----:B------:R-:W-:Y:S02]  /*00f0*/  SGXT R7, R7, 0x1 ;  /* 0x000000010707781a */ /* 0x000fe40000000200 */
[-C--:B------:R-:W-:Y:S02]  /*0100*/  LEA.HI R4, R3, R0.reuse, RZ, 0x4 ;  /* 0x0000000003047211 */ /* 0x080fe400078f20ff */
[----:B------:R-:W1:Y:S01]  /*0110*/  LDC.64 R2, c[0x0][0x210] ;  /* 0x00008400ff027b82 */ /* 0x000e620000000a00 */
[----:B------:R-:W-:Y:S02]  /*0120*/  LEA.HI R7, R7, R0, RZ, 0x6 ;  /* 0x0000000007077211 */ /* 0x000fe400078f30ff */
[----:B------:R-:W-:-:S04]  /*0130*/  SHF.R.S32.HI R5, RZ, 0x4, R4 ;  /* 0x00000004ff057819 */ /* 0x000fc80000011404 */
[----:B------:R-:W-:-:S04]  /*0140*/  LEA.HI R6, R5, R5, RZ, 0x2 ;  /* 0x0000000505067211 */ /* 0x000fc800078f10ff */
[----:B------:R-:W-:-:S05]  /*0150*/  LOP3.LUT R6, R6, 0xfffffffc, RZ, 0xc0, !PT ;  /* 0xfffffffc06067812 */ /* 0x000fca00078ec0ff */
[----:B------:R-:W-:Y:S01]  /*0160*/  IMAD.IADD R6, R5, 0x1, -R6 ;  /* 0x0000000105067824 */ /* 0x000fe200078e0a06 */
[----:B------:R-:W-:Y:S02]  /*0170*/  LOP3.LUT R5, R4, 0xfffffff0, RZ, 0xc0, !PT ;  /* 0xfffffff004057812 */ /* 0x000fe400078ec0ff */
[----:B------:R-:W-:Y:S02]  /*0180*/  SHF.R.S32.HI R4, RZ, 0x6, R7 ;  /* 0x00000006ff047819 */ /* 0x000fe40000011407 */
[----:B------:R-:W-:Y:S01]  /*0190*/  ISETP.NE.AND P0, PT, R6, 0x2, PT ;  /* 0x000000020600780c */ /* 0x000fe20003f05270 */
[----:B------:R-:W-:-:S03]  /*01a0*/  IMAD.IADD R5, R0, 0x1, -R5 ;  /* 0x0000000100057824 */ /* 0x000fc600078e0a05 */
[----:B------:R-:W-:Y:S01]  /*01b0*/  ISETP.LT.AND P6, PT, R0, 0x100, !P0 ;  /* 0x000001000000780c */ /* 0x000fe200047c1270 */
[----:B------:R-:W-:-:S04]  /*01c0*/  IMAD R5, R4, 0x10, R5 ;  /* 0x0000001004057824 */ /* 0x000fc800078e0205 */
[----:B--2---:R-:W-:-:S04]  /*01d0*/  IMAD.WIDE R14, R5, 0x4, R14 ;  /* 0x00000004050e7825 */ /* 0x004fc800078e020e */
[----:B----4-:R-:W-:-:S04]  /*01e0*/  IMAD.WIDE R24, R5, 0x4, R24 ;  /* 0x0000000405187825 */ /* 0x010fc800078e0218 */
[----:B------:R-:W2:Y:S01]  /*01f0*/  @P6 LDG.E.EL.64 R8, desc[UR4][R14.64] ;  /* 0x000000040e086981 */ /* 0x000ea2000c2e1b00 */
[----:B-1----:R-:W-:-:S03]  /*0200*/  IMAD.WIDE R2, R5, 0x4, R2 ;  /* 0x0000000405027825 */ /* 0x002fc600078e0202 */
[----:B------:R-:W3:Y:S04]  /*0210*/  @P6 LDG.E.EL.64 R16, desc[UR4][R24.64] ;  /* 0x0000000418106981 */ /* 0x000ee8000c2e1b00 */
[----:B------:R-:W4:Y:S01]  /*0220*/  @P6 LDG.E.EL.64 R20, desc[UR4][R2.64] ;  /* 0x0000000402146981 */ /* 0x000f22000c2e1b00 */
[----:B------:R-:W-:-:S04]  /*0230*/  ISETP.GT.AND P1, PT, R6, 0x2, PT ;  /* 0x000000020600780c */ /* 0x000fc80003f24270 */
[----:B------:R-:W-:Y:S02]  /*0240*/  ISETP.LT.AND P2, PT, R0, 0x100, P1 ;  /* 0x000001000000780c */ /* 0x000fe40000f41270 */
[C---:B------:R-:W-:Y:S02]  /*0250*/  ISETP.NE.AND P3, PT, R6.reuse, 0x1, PT ;  /* 0x000000010600780c */ /* 0x040fe40003f65270 */
[----:B------:R-:W-:Y:S02]  /*0260*/  ISETP.GE.AND P4, PT, R6, 0x1, PT ;  /* 0x000000010600780c */ /* 0x000fe40003f86270 */
[----:B------:R-:W-:Y:S02]  /*0270*/  CS2R R6, SRZ ;  /* 0x0000000000067805 */ /* 0x000fe4000001ff00 */
[----:B------:R-:W-:Y:S01]  /*0280*/  CS2R R12, SRZ ;  /* 0x00000000000c7805 */ /* 0x000fe2000001ff00 */
[----:B-----5:R-:W-:Y:S01]  /*0290*/  IMAD.WIDE R18, R5, 0x4, R18 ;  /* 0x0000000405127825 */ /* 0x020fe200078e0212 */
[----:B------:R-:W-:-:S02]  /*02a0*/  CS2R R4, SRZ ;  /* 0x0000000000047805 */ /* 0x000fc4000001ff00 */
[----:B------:R-:W-:Y:S01]  /*02b0*/  ISETP.LT.AND P5, PT, R0, 0x100, !P3 ;  /* 0x000001000000780c */ /* 0x000fe20005fa1270 */
[----:B------:R-:W5:Y:S04]  /*02c0*/  @P2 LDG.E.EL.64 R6, desc[UR4][R2.64] ;  /* 0x0000000402062981 */ /* 0x000f68000c2e1b00 */
[----:B------:R-:W5:Y:S01]  /*02d0*/  @P2 LDG.E.EL.64 R12, desc[UR4][R14.64] ;  /* 0x000000040e0c2981 */ /* 0x000f62000c2e1b00 */
[----:B------:R-:W-:-:S03]  /*02e0*/  CS2R R10, SRZ ;  /* 0x00000000000a7805 */ /* 0x000fc6000001ff00 */
[----:B------:R1:W5:Y:S04]  /*02f0*/  @P2 LDG.E.EL.64 R4, desc[UR4][R24.64] ;  /* 0x0000000418042981 */ /* 0x000368000c2e1b00 */
[----:B------:R-:W5:Y:S01]  /*0300*/  @P5 LDG.E.EL.64 R10, desc[UR4][R2.64] ;  /* 0x00000004020a5981 */ /* 0x000f62000c2e1b00 */
[----:B-1----:R-:W-:Y:S02]  /*0310*/  CS2R R24, SRZ ;  /* 0x0000000000187805 */ /* 0x002fe4000001ff00 */
[----:B--2---:R-:W-:Y:S02]  /*0320*/  SEL R23, R8, RZ, P6 ;  /* 0x000000ff08177207 */ /* 0x004fe40003000000 */
[----:B------:R-:W-:Y:S02]  /*0330*/  SEL R22, R9, RZ, P6 ;  /* 0x000000ff09167207 */ /* 0x000fe40003000000 */
[----:B------:R-:W-:-:S02]  /*0340*/  CS2R R8, SRZ ;  /* 0x0000000000087805 */ /* 0x000fc4000001ff00 */
[----:B---3--:R-:W-:Y:S02]  /*0350*/  SEL R26, R16, RZ, P6 ;  /* 0x000000ff101a7207 */ /* 0x008fe40003000000 */
[----:B------:R-:W-:Y:S02]  /*0360*/  SEL R27, R17, RZ, P6 ;  /* 0x000000ff111b7207 */ /* 0x000fe40003000000 */
[----:B------:R-:W-:Y:S02]  /*0370*/  CS2R R16, SRZ ;  /* 0x0000000000107805 */ /* 0x000fe4000001ff00 */
[----:B----4-:R-:W-:Y:S01]  /*0380*/  SEL R20, R20, RZ, P6 ;  /* 0x000000ff14147207 */ /* 0x010fe20003000000 */
[----:B------:R1:W2:Y:S01]  /*0390*/  @P2 LDG.E.EL.64 R8, desc[UR4][R18.64] ;  /* 0x0000000412082981 */ /* 0x0002a2000c2e1b00 */
[----:B------:R-:W-:Y:S02]  /*03a0*/  SEL R21, R21, RZ, P6 ;  /* 0x000000ff15157207 */ /* 0x000fe40003000000 */
[----:B------:R-:W-:Y:S01]  /*03b0*/  ISETP.LT.AND P6, PT, R0, 0x100, !P4 ;  /* 0x000001000000780c */ /* 0x000fe200067c1270 */
[----:B------:R-:W3:-:S12]  /*03c0*/  @P5 LDG.E.EL.64 R16, desc[UR4][R14.64] ;  /* 0x000000040e105981 */ /* 0x000ed8000c2e1b00 */
[----:B------:R4:W3:Y:S01]  /*03d0*/  @P6 LDG.E.EL.64 R24, desc[UR4][R2.64] ;  /* 0x0000000402186981 */ /* 0x0008e2000c2e1b00 */
[----:B-----5:R-:W-:Y:S02]  /*03e0*/  SEL R29, R6, RZ, P2 ;  /* 0x000000ff061d7207 */ /* 0x020fe40001000000 */
[----:B-1----:R-:W-:Y:S02]  /*03f0*/  SEL R18, R7, RZ, P2 ;  /* 0x000000ff07127207 */ /* 0x002fe40001000000 */
[----:B------:R-:W1:Y:S01]  /*0400*/  LDC.64 R6, c[0x0][0x230] ;  /* 0x00008c00ff067b82 */ /* 0x000e620000000a00 */
[----:B------:R-:W-:Y:S02]  /*0410*/  SEL R12, R12, RZ, P2 ;  /* 0x000000ff0c0c7207 */ /* 0x000fe40001000000 */
[----:B------:R-:W-:Y:S02]  /*0420*/  SEL R13, R13, RZ, P2 ;  /* 0x000000ff0d0d7207 */ /* 0x000fe40001000000 */
[----:B------:R-:W-:Y:S01]  /*0430*/  SEL R4, R4, RZ, P2 ;  /* 0x000000ff04047207 */ /* 0x000fe20001000000 */
[----:B------:R-:W-:Y:S01]  /*0440*/  FADD R29, R29, R12 ;  /* 0x0000000c1d1d7221 */ /* 0x000fe20000000000 */
[----:B------:R-:W-:Y:S01]  /*0450*/  SEL R5, R5, RZ, P2 ;  /* 0x000000ff05057207 */ /* 0x000fe20001000000 */
[----:B------:R-:W-:-:S02]  /*0460*/  FADD R18, R18, R13 ;  /* 0x0000000d12127221 */ /* 0x000fc40000000000 */
[----:B------:R-:W-:Y:S02]  /*0470*/  FADD R29, R29, R4 ;  /* 0x000000041d1d7221 */ /* 0x000fe40000000000 */
[----:B------:R-:W-:Y:S01]  /*0480*/  FADD R18, R18, R5 ;  /* 0x0000000512127221 */ /* 0x000fe20000000000 */
[----:B----4-:R-:W-:Y:S01]  /*0490*/  SEL R3, R10, RZ, P5 ;  /* 0x000000ff0a037207 */ /* 0x010fe20002800000 */
[----:B------:R-:W-:Y:S01]  /*04a0*/  FADD R23, R20, R23 ;  /* 0x0000001714177221 */ /* 0x000fe20000000000 */
[----:B------:R-:W-:Y:S01]  /*04b0*/  SEL R2, R11, RZ, P5 ;  /* 0x000000ff0b027207 */ /* 0x000fe20002800000 */
[----:B------:R-:W-:Y:S02]  /*04c0*/  FADD R22, R21, R22 ;  /* 0x0000001615167221 */ /* 0x000fe40000000000 */
[----:B------:R-:W-:Y:S02]  /*04d0*/  FADD R26, R23, R26 ;  /* 0x0000001a171a7221 */ /* 0x000fe40000000000 */
[----:B------:R-:W-:Y:S01]  /*04e0*/  FADD R27, R22, R27 ;  /* 0x0000001b161b7221 */ /* 0x000fe20000000000 */
[----:B-1----:R-:W-:Y:S01]  /*04f0*/  IMAD.WIDE R6, R0, 0x4, R6 ;  /* 0x0000000400067825 */ /* 0x002fe200078e0206 */
[----:B--2---:R-:W-:-:S02]  /*0500*/  SEL R8, R8, RZ, P2 ;  /* 0x000000ff08087207 */ /* 0x004fc40001000000 */
[----:B------:R-:W-:Y:S02]  /*0510*/  SEL R9, R9, RZ, P2 ;  /* 0x000000ff09097207 */ /* 0x000fe40001000000 */
[----:B------:R-:W-:Y:S01]  /*0520*/  ISETP.GE.AND P2, PT, R0, 0x100, PT ;  /* 0x000001000000780c */ /* 0x000fe20003f46270 */
[----:B------:R-:W-:Y:S01]  /*0530*/  FADD R8, R29, R8 ;  /* 0x000000081d087221 */ /* 0x000fe20000000000 */
[----:B---3--:R-:W-:Y:S01]  /*0540*/  SEL R16, R16, RZ, P5 ;  /* 0x000000ff10107207 */ /* 0x008fe20002800000 */
[----:B------:R-:W-:Y:S01]  /*0550*/  FADD R9, R18, R9 ;  /* 0x0000000912097221 */ /* 0x000fe20000000000 */
[----:B------:R-:W-:Y:S02]  /*0560*/  SEL R17, R17, RZ, P5 ;  /* 0x000000ff11117207 */ /* 0x000fe40002800000 */
[----:B------:R-:W-:Y:S01]  /*0570*/  @P0 FSEL R26, R8, RZ, P1 ;  /* 0x000000ff081a0208 */ /* 0x000fe20000800000 */
[----:B------:R-:W-:Y:S01]  /*0580*/  FADD R3, R3, R16 ;  /* 0x0000001003037221 */ /* 0x000fe20000000000 */
[----:B------:R-:W-:Y:S01]  /*0590*/  @P0 FSEL R27, R9, RZ, P1 ;  /* 0x000000ff091b0208 */ /* 0x000fe20000800000 */
[----:B------:R-:W-:Y:S01]  /*05a0*/  FADD R2, R2, R17 ;  /* 0x0000001102027221 */ /* 0x000fe20000000000 */
[----:B------:R-:W-:-:S02]  /*05b0*/  SEL R24, R24, RZ, P6 ;  /* 0x000000ff18187207 */ /* 0x000fc40003000000 */
[----:B------:R-:W-:Y:S02]  /*05c0*/  SEL R25, R25, RZ, P6 ;  /* 0x000000ff19197207 */ /* 0x000fe40003000000 */
[----:B------:R-:W-:Y:S02]  /*05d0*/  @P4 FSEL R24, R3, R26, !P3 ;  /* 0x0000001a03184208 */ /* 0x000fe40005800000 */
[----:B------:R-:W-:Y:S01]  /*05e0*/  @P4 FSEL R25, R2, R27, !P3 ;  /* 0x0000001b02194208 */ /* 0x000fe20005800000 */
[----:B------:R-:W-:Y:S06]  /*05f0*/  @P2 EXIT ;  /* 0x000000000000294d */ /* 0x000fec0003800000 */
[----:B------:R-:W-:Y:S01]  /*0600*/  STG.E.64 desc[UR4][R6.64], R24 ;  /* 0x0000001806007986 */ /* 0x000fe2000c101b04 */
[----:B------:R-:W-:Y:S05]  /*0610*/  EXIT ;  /* 0x000000000000794d */ /* 0x000fea0003800000 */
.L_x_0:
[----:B------:R-:W-:-:S00]  /*0620*/  BRA `(.L_x_0) ;  /* 0xfffffffc00fc7947 */ /* 0x000fc0000383ffff */
[----:B------:R-:W-:-:S00]  /*0630*/  NOP ;  /* 0x0000000000007918 */ /* 0x000fc00000000000 */
        /* <DEDUP_REMOVED lines=12> */
.L_x_1:


//--------------------- .nv.constant0.triton_poi_fused_cat_1 --------------------------
	.section	.nv.constant0.triton_poi_fused_cat_1,"a",@progbits
	.sectionflags	@""
	.align	4
.nv.constant0.triton_poi_fused_cat_1:
	.zero		572
